//
// Generated by NVIDIA NVVM Compiler
//
// Compiler Build ID: CL-36424714
// Cuda compilation tools, release 13.0, V13.0.88
// Based on NVVM 20.0.0
//

.version 9.0
.target sm_100
.address_size 64

	// .globl	kernelLoopExit
// _ZZ14kernelLoopExitE1S has been demoted

.visible .entry kernelLoopExit(
	.param .u64 .ptr .align 1 kernelLoopExit_param_0,
	.param .u32 kernelLoopExit_param_1
)
{
	.reg .pred 	%p<2>;
	.reg .b32 	%r<12>;
	.reg .b64 	%rd<5>;
	// demoted variable
	.shared .align 4 .b8 _ZZ14kernelLoopExitE1S[256];
	ld.param.u64 	%rd2, [kernelLoopExit_param_0];
	ld.param.u32 	%r3, [kernelLoopExit_param_1];
	cvta.to.global.u64 	%rd3, %rd2;
	mov.u32 	%r4, %tid.x;
	mov.u32 	%r5, %ctaid.x;
	mov.u32 	%r6, %ntid.x;
	mad.lo.s32 	%r1, %r5, %r6, %r4;
	shl.b32 	%r7, %r4, 2;
	mov.u32 	%r8, _ZZ14kernelLoopExitE1S;
	add.s32 	%r2, %r8, %r7;
	mov.b32 	%r9, 0;
	st.shared.u32 	[%r2], %r9;
	mul.wide.s32 	%rd4, %r1, 4;
	add.s64 	%rd1, %rd3, %rd4;
	st.global.u32 	[%rd1], %r9;
	setp.le.s32 	%p1, %r3, %r1;
	@%p1 bra 	$L__BB0_2;
	sub.s32 	%r10, %r3, %r1;
	st.shared.u32 	[%r2], %r10;
$L__BB0_2:
	bar.sync 	0;
	ld.shared.u32 	%r11, [%r2];
	st.global.u32 	[%rd1], %r11;
	ret;

}


// ===== COMPILED SASS (sm_100) =====

	.target	sm_100

	.elftype	@"ET_EXEC"


//--------------------- .note.nv.tkinfo           --------------------------
	.section	.note.nv.tkinfo,"",@"SHT_NOTE"
	.sectionflags	@"SHF_NOTE_NV_TKINFO"
	.tkinfo
        /*0018*/ 	.word	0x00000002
        /*0030*/ 	.string	""
        /*0030*/ 	.string	"ptxas"
        /*0030*/ 	.string	"Cuda compilation tools, release 13.0, V13.0.88"
        /*0030*/ 	.string	"Build cuda_13.0.r13.0/compiler.36424714_0"
        /*0030*/ 	.string	"-arch sm_100 -m 64 "



//--------------------- .note.nv.cuinfo           --------------------------
	.section	.note.nv.cuinfo,"",@"SHT_NOTE"
	.sectionflags	@"SHF_NOTE_NV_CUINFO"
        /*0018*/ 	.short	0x0002
        /*001a*/ 	.short	0x0064
        /*001c*/ 	.short	0x0082
	.zero		2


//--------------------- .nv.info                  --------------------------
	.section	.nv.info,"",@"SHT_CUDA_INFO"
	.align	4


	//----- nvinfo : EIATTR_REGCOUNT
	.align		4
        /*0000*/ 	.byte	0x04, 0x2f
        /*0002*/ 	.short	(.L_1 - .L_0)
	.align		4
.L_0:
        /*0004*/ 	.word	index@(kernelLoopExit)
        /*0008*/ 	.word	0x0000000a


	//----- nvinfo : EIATTR_FRAME_SIZE
	.align		4
.L_1:
        /*000c*/ 	.byte	0x04, 0x11
        /*000e*/ 	.short	(.L_3 - .L_2)
	.align		4
.L_2:
        /*0010*/ 	.word	index@(kernelLoopExit)
        /*0014*/ 	.word	0x00000000


	//----- nvinfo : EIATTR_MIN_STACK_SIZE
	.align		4
.L_3:
        /*0018*/ 	.byte	0x04, 0x12
        /*001a*/ 	.short	(.L_5 - .L_4)
	.align		4
.L_4:
        /*001c*/ 	.word	index@(kernelLoopExit)
        /*0020*/ 	.word	0x00000000
.L_5:


//--------------------- .nv.compat                --------------------------
	.section	.nv.compat,"",@"SHT_CUDA_COMPAT_INFO"
	.align	4
        /*0000*/ 	.byte	0x02, 0x09, 0x00, 0x00, 0x02, 0x02, 0x01, 0x00, 0x02, 0x05, 0x05, 0x00, 0x03, 0x07, 0x01, 0x01
        /*0010*/ 	.byte	0x02, 0x03, 0x00, 0x00, 0x02, 0x06, 0x01, 0x00, 0x04, 0x0b, 0x08, 0x00, 0x09, 0x00, 0x00, 0x00
        /*0020*/ 	.byte	0x00, 0x00, 0x00, 0x00


//--------------------- .nv.info.kernelLoopExit   --------------------------
	.section	.nv.info.kernelLoopExit,"",@"SHT_CUDA_INFO"
	.sectionflags	@""
	.align	4


	//----- nvinfo : EIATTR_CUDA_API_VERSION
	.align		4
        /*0000*/ 	.byte	0x04, 0x37
        /*0002*/ 	.short	(.L_7 - .L_6)
.L_6:
        /*0004*/ 	.word	0x00000082


	//----- nvinfo : EIATTR_KPARAM_INFO
	.align		4
.L_7:
        /*0008*/ 	.byte	0x04, 0x17
        /*000a*/ 	.short	(.L_9 - .L_8)
.L_8:
        /*000c*/ 	.word	0x00000000
        /*0010*/ 	.short	0x0001
        /*0012*/ 	.short	0x0008
        /*0014*/ 	.byte	0x00, 0xf0, 0x11, 0x00


	//----- nvinfo : EIATTR_KPARAM_INFO
	.align		4
.L_9:
        /*0018*/ 	.byte	0x04, 0x17
        /*001a*/ 	.short	(.L_11 - .L_10)
.L_10:
        /*001c*/ 	.word	0x00000000
        /*0020*/ 	.short	0x0000
        /*0022*/ 	.short	0x0000
        /*0024*/ 	.byte	0x00, 0xf5, 0x21, 0x00


	//----- nvinfo : EIATTR_SPARSE_MMA_MASK
	.align		4
.L_11:
        /*0028*/ 	.byte	0x03, 0x50
        /*002a*/ 	.short	0x0000


	//----- nvinfo : EIATTR_MAXREG_COUNT
	.align		4
        /*002c*/ 	.byte	0x03, 0x1b
        /*002e*/ 	.short	0x00ff


	//----- nvinfo : EIATTR_NUM_BARRIERS
	.align		4
        /*0030*/ 	.byte	0x02, 0x4c
        /*0032*/ 	.byte	0x01
	.zero		1


	//----- nvinfo : EIATTR_MERCURY_ISA_VERSION
	.align		4
        /*0034*/ 	.byte	0x03, 0x5f
        /*0036*/ 	.short	0x0101


	//----- nvinfo : EIATTR_VRC_CTA_INIT_COUNT
	.align		4
        /*0038*/ 	.byte	0x02, 0x4a
	.zero		1
	.zero		1


	//----- nvinfo : EIATTR_EXIT_INSTR_OFFSETS
	.align		4
        /*003c*/ 	.byte	0x04, 0x1c
        /*003e*/ 	.short	(.L_13 - .L_12)


	//   ....[0]....
.L_12:
        /*0040*/ 	.word	0x00000150


	//----- nvinfo : EIATTR_CBANK_PARAM_SIZE
	.align		4
.L_13:
        /*0044*/ 	.byte	0x03, 0x19
        /*0046*/ 	.short	0x000c


	//----- nvinfo : EIATTR_PARAM_CBANK
	.align		4
        /*0048*/ 	.byte	0x04, 0x0a
        /*004a*/ 	.short	(.L_15 - .L_14)
	.align		4
.L_14:
        /*004c*/ 	.word	index@(.nv.constant0.kernelLoopExit)
        /*0050*/ 	.short	0x0380
        /*0052*/ 	.short	0x000c


	//----- nvinfo : EIATTR_SW_WAR
	.align		4
.L_15:
        /*0054*/ 	.byte	0x04, 0x36
        /*0056*/ 	.short	(.L_17 - .L_16)
.L_16:
        /*0058*/ 	.word	0x00000008
.L_17:


//--------------------- .nv.callgraph             --------------------------
	.section	.nv.callgraph,"",@"SHT_CUDA_CALLGRAPH"
	.align	4
	.sectionentsize	8
	.align		4
        /*0000*/ 	.word	0x00000000
	.align		4
        /*0004*/ 	.word	0xffffffff
	.align		4
        /*0008*/ 	.word	0x00000000
	.align		4
        /*000c*/ 	.word	0xfffffffe
	.align		4
        /*0010*/ 	.word	0x00000000
	.align		4
        /*0014*/ 	.word	0xfffffffd
	.align		4
        /*0018*/ 	.word	0x00000000
	.align		4
        /*001c*/ 	.word	0xfffffffc


//--------------------- .text.kernelLoopExit      --------------------------
	.section	.text.kernelLoopExit,"ax",@progbits
	.align	128
        .global         kernelLoopExit
        .type           kernelLoopExit,@function
        .size           kernelLoopExit,(.L_x_1 - kernelLoopExit)
        .other          kernelLoopExit,@"STO_CUDA_ENTRY STV_DEFAULT"
kernelLoopExit:
.text.kernelLoopExit:
[----:B------:R-:W-:Y:S01]  /*0000*/  LDC R1, c[0x0][0x37c] ;  /* 0x0000df00ff017b82 */ /* 0x000fe20000000800 */
[----:B------:R-:W0:Y:S07]  /*0010*/  S2R R0, SR_TID.X ;  /* 0x0000000000007919 */ /* 0x000e2e0000002100 */
[----:B------:R-:W0:Y:S01]  /*0020*/  S2UR UR4, SR_CTAID.X ;  /* 0x00000000000479c3 */ /* 0x000e220000002500 */
[----:B------:R-:W1:Y:S01]  /*0030*/  LDCU UR8, c[0x0][0x388] ;  /* 0x00007100ff0877ac */ /* 0x000e620008000800 */
[----:B------:R-:W2:Y:S06]  /*0040*/  LDCU.64 UR6, c[0x0][0x358] ;  /* 0x00006b00ff0677ac */ /* 0x000eac0008000a00 */
[----:B------:R-:W0:Y:S08]  /*0050*/  LDC R5, c[0x0][0x360] ;  /* 0x0000d800ff057b82 */ /* 0x000e300000000800 */
[----:B------:R-:W3:Y:S08]  /*0060*/  S2UR UR5, SR_CgaCtaId ;  /* 0x00000000000579c3 */ /* 0x000ef00000008800 */
[----:B------:R-:W4:Y:S01]  /*0070*/  LDC.64 R2, c[0x0][0x380] ;  /* 0x0000e000ff027b82 */ /* 0x000f220000000a00 */
[----:B0-----:R-:W-:Y:S01]  /*0080*/  IMAD R5, R5, UR4, R0 ;  /* 0x0000000405057c24 */ /* 0x001fe2000f8e0200 */
[----:B------:R-:W-:-:S04]  /*0090*/  UMOV UR4, 0x400 ;  /* 0x0000040000047882 */ /* 0x000fc80000000000 */
[----:B-1----:R-:W-:Y:S01]  /*00a0*/  ISETP.GE.AND P0, PT, R5, UR8, PT ;  /* 0x0000000805007c0c */ /* 0x002fe2000bf06270 */
[----:B---3--:R-:W-:-:S06]  /*00b0*/  ULEA UR4, UR5, UR4, 0x18 ;  /* 0x0000000405047291 */ /* 0x008fcc000f8ec0ff */
[----:B------:R-:W-:Y:S01]  /*00c0*/  LEA R0, R0, UR4, 0x2 ;  /* 0x0000000400007c11 */ /* 0x000fe2000f8e10ff */
[----:B----4-:R-:W-:-:S05]  /*00d0*/  IMAD.WIDE R2, R5, 0x4, R2 ;  /* 0x0000000405027825 */ /* 0x010fca00078e0202 */
[----:B------:R-:W-:Y:S01]  /*00e0*/  @!P0 IADD3 R5, PT, PT, -R5, UR8, RZ ;  /* 0x0000000805058c10 */ /* 0x000fe2000fffe1ff */
[----:B------:R-:W-:Y:S04]  /*00f0*/  STS [R0], RZ ;  /* 0x000000ff00007388 */ /* 0x000fe80000000800 */
[----:B--2---:R-:W-:Y:S04]  /*0100*/  STG.E desc[UR6][R2.64], RZ ;  /* 0x000000ff02007986 */ /* 0x004fe8000c101906 */
[----:B------:R-:W-:Y:S01]  /*0110*/  @!P0 STS [R0], R5 ;  /* 0x0000000500008388 */ /* 0x000fe20000000800 */
[----:B------:R-:W-:Y:S06]  /*0120*/  BAR.SYNC.DEFER_BLOCKING 0x0 ;  /* 0x0000000000007b1d */ /* 0x000fec0000010000 */
[----:B------:R-:W0:Y:S04]  /*0130*/  LDS R7, [R0] ;  /* 0x0000000000077984 */ /* 0x000e280000000800 */
[----:B0-----:R-:W-:Y:S01]  /*0140*/  STG.E desc[UR6][R2.64], R7 ;  /* 0x0000000702007986 */ /* 0x001fe2000c101906 */
[----:B------:R-:W-:Y:S05]  /*0150*/  EXIT ;  /* 0x000000000000794d */ /* 0x000fea0003800000 */
.L_x_0:
[----:B------:R-:W-:-:S00]  /*0160*/  BRA `(.L_x_0) ;  /* 0xfffffffc00fc7947 */ /* 0x000fc0000383ffff */
[----:B------:R-:W-:-:S00]  /*0170*/  NOP ;  /* 0x0000000000007918 */ /* 0x000fc00000000000 */
        /* <DEDUP_REMOVED lines=8> */
.L_x_1:


//--------------------- .nv.shared.kernelLoopExit --------------------------
	.section	.nv.shared.kernelLoopExit,"aw",@nobits
	.sectionflags	@""
	.align	4
.nv.shared.kernelLoopExit:
	.zero		1280


//--------------------- .nv.shared.reserved.0     --------------------------
	.section	.nv.shared.reserved.0,"aw",@nobits
	.weak		__nv_reservedSMEM_offset_0_alias
	.size		__nv_reservedSMEM_offset_0_alias, 0, 64
	.other		__nv_reservedSMEM_offset_0_alias,@"STO_CUDA_RESERVED_SHARED STV_DEFAULT"
__nv_reservedSMEM_offset_0_alias:
	.zero		0
	.zero		64


//--------------------- .nv.constant0.kernelLoopExit --------------------------
	.section	.nv.constant0.kernelLoopExit,"a",@progbits
	.sectionflags	@""
	.align	4
.nv.constant0.kernelLoopExit:
	.zero		908


//--------------------- SYMBOLS --------------------------

	.type		.nv.reservedSmem.offset0,@object
	.size		.nv.reservedSmem.offset0,0x4
	.type		.nv.reservedSmem.cap,@object
	.size		.nv.reservedSmem.cap,0x4
